//
// Generated by NVIDIA NVVM Compiler
//
// Compiler Build ID: CL-36424714
// Cuda compilation tools, release 13.0, V13.0.88
// Based on NVVM 20.0.0
//

.version 9.0
.target sm_100
.address_size 64

	// .globl	_Z4initPii

.visible .entry _Z4initPii(
	.param .u64 .ptr .align 1 _Z4initPii_param_0,
	.param .u32 _Z4initPii_param_1
)
{
	.reg .pred 	%p<2>;
	.reg .b32 	%r<6>;
	.reg .b64 	%rd<5>;

	ld.param.u64 	%rd1, [_Z4initPii_param_0];
	ld.param.u32 	%r2, [_Z4initPii_param_1];
	mov.u32 	%r3, %ctaid.x;
	mov.u32 	%r4, %ntid.x;
	mov.u32 	%r5, %tid.x;
	mad.lo.s32 	%r1, %r3, %r4, %r5;
	setp.ge.u32 	%p1, %r1, %r2;
	@%p1 bra 	$L__BB0_2;
	cvta.to.global.u64 	%rd2, %rd1;
	mul.wide.u32 	%rd3, %r1, 4;
	add.s64 	%rd4, %rd2, %rd3;
	st.global.u32 	[%rd4], %r1;
$L__BB0_2:
	ret;

}


// ===== COMPILED SASS (sm_100) =====

	.target	sm_100

	.elftype	@"ET_EXEC"


//--------------------- .note.nv.tkinfo           --------------------------
	.section	.note.nv.tkinfo,"",@"SHT_NOTE"
	.sectionflags	@"SHF_NOTE_NV_TKINFO"
	.tkinfo
        /*0018*/ 	.word	0x00000002
        /*0030*/ 	.string	""
        /*0030*/ 	.string	"ptxas"
        /*0030*/ 	.string	"Cuda compilation tools, release 13.0, V13.0.88"
        /*0030*/ 	.string	"Build cuda_13.0.r13.0/compiler.36424714_0"
        /*0030*/ 	.string	"-arch sm_100 -m 64 "



//--------------------- .note.nv.cuinfo           --------------------------
	.section	.note.nv.cuinfo,"",@"SHT_NOTE"
	.sectionflags	@"SHF_NOTE_NV_CUINFO"
        /*0018*/ 	.short	0x0002
        /*001a*/ 	.short	0x0064
        /*001c*/ 	.short	0x0082
	.zero		2


//--------------------- .nv.info                  --------------------------
	.section	.nv.info,"",@"SHT_CUDA_INFO"
	.align	4


	//----- nvinfo : EIATTR_REGCOUNT
	.align		4
        /*0000*/ 	.byte	0x04, 0x2f
        /*0002*/ 	.short	(.L_1 - .L_0)
	.align		4
.L_0:
        /*0004*/ 	.word	index@(_Z4initPii)
        /*0008*/ 	.word	0x00000008


	//----- nvinfo : EIATTR_FRAME_SIZE
	.align		4
.L_1:
        /*000c*/ 	.byte	0x04, 0x11
        /*000e*/ 	.short	(.L_3 - .L_2)
	.align		4
.L_2:
        /*0010*/ 	.word	index@(_Z4initPii)
        /*0014*/ 	.word	0x00000000


	//----- nvinfo : EIATTR_MIN_STACK_SIZE
	.align		4
.L_3:
        /*0018*/ 	.byte	0x04, 0x12
        /*001a*/ 	.short	(.L_5 - .L_4)
	.align		4
.L_4:
        /*001c*/ 	.word	index@(_Z4initPii)
        /*0020*/ 	.word	0x00000000
.L_5:


//--------------------- .nv.compat                --------------------------
	.section	.nv.compat,"",@"SHT_CUDA_COMPAT_INFO"
	.align	4
        /*0000*/ 	.byte	0x02, 0x09, 0x00, 0x00, 0x02, 0x02, 0x01, 0x00, 0x02, 0x05, 0x05, 0x00, 0x03, 0x07, 0x01, 0x01
        /*0010*/ 	.byte	0x02, 0x03, 0x00, 0x00, 0x02, 0x06, 0x01, 0x00, 0x04, 0x0b, 0x08, 0x00, 0x09, 0x00, 0x00, 0x00
        /*0020*/ 	.byte	0x00, 0x00, 0x00, 0x00


//--------------------- .nv.info._Z4initPii       --------------------------
	.section	.nv.info._Z4initPii,"",@"SHT_CUDA_INFO"
	.sectionflags	@""
	.align	4


	//----- nvinfo : EIATTR_CUDA_API_VERSION
	.align		4
        /*0000*/ 	.byte	0x04, 0x37
        /*0002*/ 	.short	(.L_7 - .L_6)
.L_6:
        /*0004*/ 	.word	0x00000082


	//----- nvinfo : EIATTR_KPARAM_INFO
	.align		4
.L_7:
        /*0008*/ 	.byte	0x04, 0x17
        /*000a*/ 	.short	(.L_9 - .L_8)
.L_8:
        /*000c*/ 	.word	0x00000000
        /*0010*/ 	.short	0x0001
        /*0012*/ 	.short	0x0008
        /*0014*/ 	.byte	0x00, 0xf0, 0x11, 0x00


	//----- nvinfo : EIATTR_KPARAM_INFO
	.align		4
.L_9:
        /*0018*/ 	.byte	0x04, 0x17
        /*001a*/ 	.short	(.L_11 - .L_10)
.L_10:
        /*001c*/ 	.word	0x00000000
        /*0020*/ 	.short	0x0000
        /*0022*/ 	.short	0x0000
        /*0024*/ 	.byte	0x00, 0xf5, 0x21, 0x00


	//----- nvinfo : EIATTR_SPARSE_MMA_MASK
	.align		4
.L_11:
        /*0028*/ 	.byte	0x03, 0x50
        /*002a*/ 	.short	0x0000


	//----- nvinfo : EIATTR_MAXREG_COUNT
	.align		4
        /*002c*/ 	.byte	0x03, 0x1b
        /*002e*/ 	.short	0x00ff


	//----- nvinfo : EIATTR_MERCURY_ISA_VERSION
	.align		4
        /*0030*/ 	.byte	0x03, 0x5f
        /*0032*/ 	.short	0x0101


	//----- nvinfo : EIATTR_VRC_CTA_INIT_COUNT
	.align		4
        /*0034*/ 	.byte	0x02, 0x4a
	.zero		1
	.zero		1


	//----- nvinfo : EIATTR_EXIT_INSTR_OFFSETS
	.align		4
        /*0038*/ 	.byte	0x04, 0x1c
        /*003a*/ 	.short	(.L_13 - .L_12)


	//   ....[0]....
.L_12:
        /*003c*/ 	.word	0x00000070


	//   ....[1]....
        /*0040*/ 	.word	0x000000c0


	//----- nvinfo : EIATTR_CBANK_PARAM_SIZE
	.align		4
.L_13:
        /*0044*/ 	.byte	0x03, 0x19
        /*0046*/ 	.short	0x000c


	//----- nvinfo : EIATTR_PARAM_CBANK
	.align		4
        /*0048*/ 	.byte	0x04, 0x0a
        /*004a*/ 	.short	(.L_15 - .L_14)
	.align		4
.L_14:
        /*004c*/ 	.word	index@(.nv.constant0._Z4initPii)
        /*0050*/ 	.short	0x0380
        /*0052*/ 	.short	0x000c


	//----- nvinfo : EIATTR_SW_WAR
	.align		4
.L_15:
        /*0054*/ 	.byte	0x04, 0x36
        /*0056*/ 	.short	(.L_17 - .L_16)
.L_16:
        /*0058*/ 	.word	0x00000008
.L_17:


//--------------------- .nv.callgraph             --------------------------
	.section	.nv.callgraph,"",@"SHT_CUDA_CALLGRAPH"
	.align	4
	.sectionentsize	8
	.align		4
        /*0000*/ 	.word	0x00000000
	.align		4
        /*0004*/ 	.word	0xffffffff
	.align		4
        /*0008*/ 	.word	0x00000000
	.align		4
        /*000c*/ 	.word	0xfffffffe
	.align		4
        /*0010*/ 	.word	0x00000000
	.align		4
        /*0014*/ 	.word	0xfffffffd
	.align		4
        /*0018*/ 	.word	0x00000000
	.align		4
        /*001c*/ 	.word	0xfffffffc


//--------------------- .text._Z4initPii          --------------------------
	.section	.text._Z4initPii,"ax",@progbits
	.align	128
        .global         _Z4initPii
        .type           _Z4initPii,@function
        .size           _Z4initPii,(.L_x_1 - _Z4initPii)
        .other          _Z4initPii,@"STO_CUDA_ENTRY STV_DEFAULT"
_Z4initPii:
.text._Z4initPii:
[----:B------:R-:W-:Y:S01]  /*0000*/  LDC R1, c[0x0][0x37c] ;  /* 0x0000df00ff017b82 */ /* 0x000fe20000000800 */
[----:B------:R-:W0:Y:S07]  /*0010*/  S2R R0, SR_TID.X ;  /* 0x0000000000007919 */ /* 0x000e2e0000002100 */
[----:B------:R-:W0:Y:S01]  /*0020*/  S2UR UR4, SR_CTAID.X ;  /* 0x00000000000479c3 */ /* 0x000e220000002500 */
[----:B------:R-:W1:Y:S07]  /*0030*/  LDCU UR5, c[0x0][0x388] ;  /* 0x00007100ff0577ac */ /* 0x000e6e0008000800 */
[----:B------:R-:W0:Y:S02]  /*0040*/  LDC R5, c[0x0][0x360] ;  /* 0x0000d800ff057b82 */ /* 0x000e240000000800 */
[----:B0-----:R-:W-:-:S05]  /*0050*/  IMAD R5, R5, UR4, R0 ;  /* 0x0000000405057c24 */ /* 0x001fca000f8e0200 */
[----:B-1----:R-:W-:-:S13]  /*0060*/  ISETP.GE.U32.AND P0, PT, R5, UR5, PT ;  /* 0x0000000505007c0c */ /* 0x002fda000bf06070 */
[----:B------:R-:W-:Y:S05]  /*0070*/  @P0 EXIT ;  /* 0x000000000000094d */ /* 0x000fea0003800000 */
[----:B------:R-:W0:Y:S01]  /*0080*/  LDC.64 R2, c[0x0][0x380] ;  /* 0x0000e000ff027b82 */ /* 0x000e220000000a00 */
[----:B------:R-:W1:Y:S01]  /*0090*/  LDCU.64 UR4, c[0x0][0x358] ;  /* 0x00006b00ff0477ac */ /* 0x000e620008000a00 */
[----:B0-----:R-:W-:-:S05]  /*00a0*/  IMAD.WIDE.U32 R2, R5, 0x4, R2 ;  /* 0x0000000405027825 */ /* 0x001fca00078e0002 */
[----:B-1----:R-:W-:Y:S01]  /*00b0*/  STG.E desc[UR4][R2.64], R5 ;  /* 0x0000000502007986 */ /* 0x002fe2000c101904 */
[----:B------:R-:W-:Y:S05]  /*00c0*/  EXIT ;  /* 0x000000000000794d */ /* 0x000fea0003800000 */
.L_x_0:
[----:B------:R-:W-:-:S00]  /*00d0*/  BRA `(.L_x_0) ;  /* 0xfffffffc00fc7947 */ /* 0x000fc0000383ffff */
[----:B------:R-:W-:-:S00]  /*00e0*/  NOP ;  /* 0x0000000000007918 */ /* 0x000fc00000000000 */
        /* <DEDUP_REMOVED lines=9> */
.L_x_1:


//--------------------- .nv.shared.reserved.0     --------------------------
	.section	.nv.shared.reserved.0,"aw",@nobits
	.weak		__nv_reservedSMEM_offset_0_alias
	.size		__nv_reservedSMEM_offset_0_alias, 0, 64
	.other		__nv_reservedSMEM_offset_0_alias,@"STO_CUDA_RESERVED_SHARED STV_DEFAULT"
__nv_reservedSMEM_offset_0_alias:
	.zero		0
	.zero		64


//--------------------- .nv.constant0._Z4initPii  --------------------------
	.section	.nv.constant0._Z4initPii,"a",@progbits
	.sectionflags	@""
	.align	4
.nv.constant0._Z4initPii:
	.zero		908


//--------------------- SYMBOLS --------------------------

	.type		.nv.reservedSmem.offset0,@object
	.size		.nv.reservedSmem.offset0,0x4
